//
// Generated by NVIDIA NVVM Compiler
//
// Compiler Build ID: CL-36424714
// Cuda compilation tools, release 13.0, V13.0.88
// Based on NVVM 20.0.0
//

.version 9.0
.target sm_100
.address_size 64

	// .globl	_Z15mean_kernel_devPKfPf

.visible .entry _Z15mean_kernel_devPKfPf(
	.param .u64 .ptr .align 1 _Z15mean_kernel_devPKfPf_param_0,
	.param .u64 .ptr .align 1 _Z15mean_kernel_devPKfPf_param_1
)
{
	.reg .pred 	%p<2>;
	.reg .b32 	%r<5>;
	.reg .b32 	%f<2>;
	.reg .b64 	%rd<8>;

	ld.param.u64 	%rd1, [_Z15mean_kernel_devPKfPf_param_0];
	ld.param.u64 	%rd2, [_Z15mean_kernel_devPKfPf_param_1];
	mov.u32 	%r2, %ctaid.x;
	mov.u32 	%r3, %ntid.x;
	mov.u32 	%r4, %tid.x;
	mad.lo.s32 	%r1, %r2, %r3, %r4;
	setp.gt.s32 	%p1, %r1, 3;
	@%p1 bra 	$L__BB0_2;
	cvta.to.global.u64 	%rd3, %rd1;
	cvta.to.global.u64 	%rd4, %rd2;
	mul.wide.s32 	%rd5, %r1, 4;
	add.s64 	%rd6, %rd3, %rd5;
	ld.global.nc.f32 	%f1, [%rd6];
	add.s64 	%rd7, %rd4, %rd5;
	st.global.f32 	[%rd7], %f1;
$L__BB0_2:
	ret;

}


// ===== COMPILED SASS (sm_100) =====

	.target	sm_100

	.elftype	@"ET_EXEC"


//--------------------- .note.nv.tkinfo           --------------------------
	.section	.note.nv.tkinfo,"",@"SHT_NOTE"
	.sectionflags	@"SHF_NOTE_NV_TKINFO"
	.tkinfo
        /*0018*/ 	.word	0x00000002
        /*0030*/ 	.string	""
        /*0030*/ 	.string	"ptxas"
        /*0030*/ 	.string	"Cuda compilation tools, release 13.0, V13.0.88"
        /*0030*/ 	.string	"Build cuda_13.0.r13.0/compiler.36424714_0"
        /*0030*/ 	.string	"-arch sm_100 -m 64 "



//--------------------- .note.nv.cuinfo           --------------------------
	.section	.note.nv.cuinfo,"",@"SHT_NOTE"
	.sectionflags	@"SHF_NOTE_NV_CUINFO"
        /*0018*/ 	.short	0x0002
        /*001a*/ 	.short	0x0064
        /*001c*/ 	.short	0x0082
	.zero		2


//--------------------- .nv.info                  --------------------------
	.section	.nv.info,"",@"SHT_CUDA_INFO"
	.align	4


	//----- nvinfo : EIATTR_REGCOUNT
	.align		4
        /*0000*/ 	.byte	0x04, 0x2f
        /*0002*/ 	.short	(.L_1 - .L_0)
	.align		4
.L_0:
        /*0004*/ 	.word	index@(_Z15mean_kernel_devPKfPf)
        /*0008*/ 	.word	0x0000000a


	//----- nvinfo : EIATTR_FRAME_SIZE
	.align		4
.L_1:
        /*000c*/ 	.byte	0x04, 0x11
        /*000e*/ 	.short	(.L_3 - .L_2)
	.align		4
.L_2:
        /*0010*/ 	.word	index@(_Z15mean_kernel_devPKfPf)
        /*0014*/ 	.word	0x00000000


	//----- nvinfo : EIATTR_MIN_STACK_SIZE
	.align		4
.L_3:
        /*0018*/ 	.byte	0x04, 0x12
        /*001a*/ 	.short	(.L_5 - .L_4)
	.align		4
.L_4:
        /*001c*/ 	.word	index@(_Z15mean_kernel_devPKfPf)
        /*0020*/ 	.word	0x00000000
.L_5:


//--------------------- .nv.compat                --------------------------
	.section	.nv.compat,"",@"SHT_CUDA_COMPAT_INFO"
	.align	4
        /*0000*/ 	.byte	0x02, 0x09, 0x00, 0x00, 0x02, 0x02, 0x01, 0x00, 0x02, 0x05, 0x05, 0x00, 0x03, 0x07, 0x01, 0x01
        /*0010*/ 	.byte	0x02, 0x03, 0x00, 0x00, 0x02, 0x06, 0x01, 0x00, 0x04, 0x0b, 0x08, 0x00, 0x09, 0x00, 0x00, 0x00
        /*0020*/ 	.byte	0x00, 0x00, 0x00, 0x00


//--------------------- .nv.info._Z15mean_kernel_devPKfPf --------------------------
	.section	.nv.info._Z15mean_kernel_devPKfPf,"",@"SHT_CUDA_INFO"
	.sectionflags	@""
	.align	4


	//----- nvinfo : EIATTR_CUDA_API_VERSION
	.align		4
        /*0000*/ 	.byte	0x04, 0x37
        /*0002*/ 	.short	(.L_7 - .L_6)
.L_6:
        /*0004*/ 	.word	0x00000082


	//----- nvinfo : EIATTR_KPARAM_INFO
	.align		4
.L_7:
        /*0008*/ 	.byte	0x04, 0x17
        /*000a*/ 	.short	(.L_9 - .L_8)
.L_8:
        /*000c*/ 	.word	0x00000000
        /*0010*/ 	.short	0x0001
        /*0012*/ 	.short	0x0008
        /*0014*/ 	.byte	0x00, 0xf5, 0x21, 0x00


	//----- nvinfo : EIATTR_KPARAM_INFO
	.align		4
.L_9:
        /*0018*/ 	.byte	0x04, 0x17
        /*001a*/ 	.short	(.L_11 - .L_10)
.L_10:
        /*001c*/ 	.word	0x00000000
        /*0020*/ 	.short	0x0000
        /*0022*/ 	.short	0x0000
        /*0024*/ 	.byte	0x00, 0xf5, 0x21, 0x00


	//----- nvinfo : EIATTR_SPARSE_MMA_MASK
	.align		4
.L_11:
        /*0028*/ 	.byte	0x03, 0x50
        /*002a*/ 	.short	0x0000


	//----- nvinfo : EIATTR_MAXREG_COUNT
	.align		4
        /*002c*/ 	.byte	0x03, 0x1b
        /*002e*/ 	.short	0x00ff


	//----- nvinfo : EIATTR_MERCURY_ISA_VERSION
	.align		4
        /*0030*/ 	.byte	0x03, 0x5f
        /*0032*/ 	.short	0x0101


	//----- nvinfo : EIATTR_VRC_CTA_INIT_COUNT
	.align		4
        /*0034*/ 	.byte	0x02, 0x4a
	.zero		1
	.zero		1


	//----- nvinfo : EIATTR_EXIT_INSTR_OFFSETS
	.align		4
        /*0038*/ 	.byte	0x04, 0x1c
        /*003a*/ 	.short	(.L_13 - .L_12)


	//   ....[0]....
.L_12:
        /*003c*/ 	.word	0x00000060


	//   ....[1]....
        /*0040*/ 	.word	0x000000e0


	//----- nvinfo : EIATTR_CBANK_PARAM_SIZE
	.align		4
.L_13:
        /*0044*/ 	.byte	0x03, 0x19
        /*0046*/ 	.short	0x0010


	//----- nvinfo : EIATTR_PARAM_CBANK
	.align		4
        /*0048*/ 	.byte	0x04, 0x0a
        /*004a*/ 	.short	(.L_15 - .L_14)
	.align		4
.L_14:
        /*004c*/ 	.word	index@(.nv.constant0._Z15mean_kernel_devPKfPf)
        /*0050*/ 	.short	0x0380
        /*0052*/ 	.short	0x0010


	//----- nvinfo : EIATTR_SW_WAR
	.align		4
.L_15:
        /*0054*/ 	.byte	0x04, 0x36
        /*0056*/ 	.short	(.L_17 - .L_16)
.L_16:
        /*0058*/ 	.word	0x00000008
.L_17:


//--------------------- .nv.callgraph             --------------------------
	.section	.nv.callgraph,"",@"SHT_CUDA_CALLGRAPH"
	.align	4
	.sectionentsize	8
	.align		4
        /*0000*/ 	.word	0x00000000
	.align		4
        /*0004*/ 	.word	0xffffffff
	.align		4
        /*0008*/ 	.word	0x00000000
	.align		4
        /*000c*/ 	.word	0xfffffffe
	.align		4
        /*0010*/ 	.word	0x00000000
	.align		4
        /*0014*/ 	.word	0xfffffffd
	.align		4
        /*0018*/ 	.word	0x00000000
	.align		4
        /*001c*/ 	.word	0xfffffffc


//--------------------- .text._Z15mean_kernel_devPKfPf --------------------------
	.section	.text._Z15mean_kernel_devPKfPf,"ax",@progbits
	.align	128
        .global         _Z15mean_kernel_devPKfPf
        .type           _Z15mean_kernel_devPKfPf,@function
        .size           _Z15mean_kernel_devPKfPf,(.L_x_1 - _Z15mean_kernel_devPKfPf)
        .other          _Z15mean_kernel_devPKfPf,@"STO_CUDA_ENTRY STV_DEFAULT"
_Z15mean_kernel_devPKfPf:
.text._Z15mean_kernel_devPKfPf:
[----:B------:R-:W-:Y:S01]  /*0000*/  LDC R1, c[0x0][0x37c] ;  /* 0x0000df00ff017b82 */ /* 0x000fe20000000800 */
[----:B------:R-:W0:Y:S07]  /*0010*/  S2R R0, SR_TID.X ;  /* 0x0000000000007919 */ /* 0x000e2e0000002100 */
[----:B------:R-:W0:Y:S08]  /*0020*/  S2UR UR4, SR_CTAID.X ;  /* 0x00000000000479c3 */ /* 0x000e300000002500 */
[----:B------:R-:W0:Y:S02]  /*0030*/  LDC R7, c[0x0][0x360] ;  /* 0x0000d800ff077b82 */ /* 0x000e240000000800 */
[----:B0-----:R-:W-:-:S05]  /*0040*/  IMAD R7, R7, UR4, R0 ;  /* 0x0000000407077c24 */ /* 0x001fca000f8e0200 */
[----:B------:R-:W-:-:S13]  /*0050*/  ISETP.GT.AND P0, PT, R7, 0x3, PT ;  /* 0x000000030700780c */ /* 0x000fda0003f04270 */
[----:B------:R-:W-:Y:S05]  /*0060*/  @P0 EXIT ;  /* 0x000000000000094d */ /* 0x000fea0003800000 */
[----:B------:R-:W0:Y:S01]  /*0070*/  LDC.64 R2, c[0x0][0x380] ;  /* 0x0000e000ff027b82 */ /* 0x000e220000000a00 */
[----:B------:R-:W1:Y:S07]  /*0080*/  LDCU.64 UR4, c[0x0][0x358] ;  /* 0x00006b00ff0477ac */ /* 0x000e6e0008000a00 */
[----:B------:R-:W2:Y:S01]  /*0090*/  LDC.64 R4, c[0x0][0x388] ;  /* 0x0000e200ff047b82 */ /* 0x000ea20000000a00 */
[----:B0-----:R-:W-:-:S06]  /*00a0*/  IMAD.WIDE R2, R7, 0x4, R2 ;  /* 0x0000000407027825 */ /* 0x001fcc00078e0202 */
[----:B-1----:R-:W3:Y:S01]  /*00b0*/  LDG.E.CONSTANT R3, desc[UR4][R2.64] ;  /* 0x0000000402037981 */ /* 0x002ee2000c1e9900 */
[----:B--2---:R-:W-:-:S05]  /*00c0*/  IMAD.WIDE R4, R7, 0x4, R4 ;  /* 0x0000000407047825 */ /* 0x004fca00078e0204 */
[----:B---3--:R-:W-:Y:S01]  /*00d0*/  STG.E desc[UR4][R4.64], R3 ;  /* 0x0000000304007986 */ /* 0x008fe2000c101904 */
[----:B------:R-:W-:Y:S05]  /*00e0*/  EXIT ;  /* 0x000000000000794d */ /* 0x000fea0003800000 */
.L_x_0:
[----:B------:R-:W-:-:S00]  /*00f0*/  BRA `(.L_x_0) ;  /* 0xfffffffc00fc7947 */ /* 0x000fc0000383ffff */
[----:B------:R-:W-:-:S00]  /*0100*/  NOP ;  /* 0x0000000000007918 */ /* 0x000fc00000000000 */
[----:B------:R-:W-:-:S00]  /*0110*/  NOP ;  /* 0x0000000000007918 */ /* 0x000fc00000000000 */
[----:B------:R-:W-:-:S00]  /*0120*/  NOP ;  /* 0x0000000000007918 */ /* 0x000fc00000000000 */
[----:B------:R-:W-:-:S00]  /*0130*/  NOP ;  /* 0x0000000000007918 */ /* 0x000fc00000000000 */
[----:B------:R-:W-:-:S00]  /*0140*/  NOP ;  /* 0x0000000000007918 */ /* 0x000fc00000000000 */
[----:B------:R-:W-:-:S00]  /*0150*/  NOP ;  /* 0x0000000000007918 */ /* 0x000fc00000000000 */
[----:B------:R-:W-:-:S00]  /*0160*/  NOP ;  /* 0x0000000000007918 */ /* 0x000fc00000000000 */
[----:B------:R-:W-:-:S00]  /*0170*/  NOP ;  /* 0x0000000000007918 */ /* 0x000fc00000000000 */
.L_x_1:


//--------------------- .nv.shared.reserved.0     --------------------------
	.section	.nv.shared.reserved.0,"aw",@nobits
	.weak		__nv_reservedSMEM_offset_0_alias
	.size		__nv_reservedSMEM_offset_0_alias, 0, 64
	.other		__nv_reservedSMEM_offset_0_alias,@"STO_CUDA_RESERVED_SHARED STV_DEFAULT"
__nv_reservedSMEM_offset_0_alias:
	.zero		0
	.zero		64


//--------------------- .nv.constant0._Z15mean_kernel_devPKfPf --------------------------
	.section	.nv.constant0._Z15mean_kernel_devPKfPf,"a",@progbits
	.sectionflags	@""
	.align	4
.nv.constant0._Z15mean_kernel_devPKfPf:
	.zero		912


//--------------------- SYMBOLS --------------------------

	.type		.nv.reservedSmem.offset0,@object
	.size		.nv.reservedSmem.offset0,0x4
